//
// Generated by NVIDIA NVVM Compiler
//
// Compiler Build ID: CL-36424714
// Cuda compilation tools, release 13.0, V13.0.88
// Based on NVVM 20.0.0
//

.version 9.0
.target sm_100
.address_size 64

	// .globl	_Z22matrix_mul_cuda_kernelPiS_S_iii

.visible .entry _Z22matrix_mul_cuda_kernelPiS_S_iii(
	.param .u64 .ptr .align 1 _Z22matrix_mul_cuda_kernelPiS_S_iii_param_0,
	.param .u64 .ptr .align 1 _Z22matrix_mul_cuda_kernelPiS_S_iii_param_1,
	.param .u64 .ptr .align 1 _Z22matrix_mul_cuda_kernelPiS_S_iii_param_2,
	.param .u32 _Z22matrix_mul_cuda_kernelPiS_S_iii_param_3,
	.param .u32 _Z22matrix_mul_cuda_kernelPiS_S_iii_param_4,
	.param .u32 _Z22matrix_mul_cuda_kernelPiS_S_iii_param_5
)
{
	.reg .pred 	%p<10>;
	.reg .b32 	%r<106>;
	.reg .b64 	%rd<53>;

	ld.param.u64 	%rd7, [_Z22matrix_mul_cuda_kernelPiS_S_iii_param_0];
	ld.param.u64 	%rd8, [_Z22matrix_mul_cuda_kernelPiS_S_iii_param_1];
	ld.param.u64 	%rd6, [_Z22matrix_mul_cuda_kernelPiS_S_iii_param_2];
	ld.param.u32 	%r30, [_Z22matrix_mul_cuda_kernelPiS_S_iii_param_4];
	ld.param.u32 	%r31, [_Z22matrix_mul_cuda_kernelPiS_S_iii_param_5];
	cvta.to.global.u64 	%rd1, %rd8;
	cvta.to.global.u64 	%rd2, %rd7;
	mov.u32 	%r33, %ntid.y;
	mov.u32 	%r34, %ctaid.y;
	mov.u32 	%r35, %tid.y;
	mad.lo.s32 	%r1, %r33, %r34, %r35;
	mov.u32 	%r36, %ntid.x;
	mov.u32 	%r37, %ctaid.x;
	mov.u32 	%r38, %tid.x;
	mad.lo.s32 	%r2, %r36, %r37, %r38;
	setp.lt.s32 	%p1, %r30, 1;
	mov.b32 	%r105, 0;
	@%p1 bra 	$L__BB0_12;
	mul.lo.s32 	%r3, %r30, %r1;
	and.b32  	%r4, %r30, 7;
	setp.lt.u32 	%p2, %r30, 8;
	mov.b32 	%r100, 0;
	mov.u32 	%r105, %r100;
	@%p2 bra 	$L__BB0_4;
	and.b32  	%r100, %r30, 2147483640;
	neg.s32 	%r94, %r100;
	shl.b32 	%r7, %r31, 3;
	mul.wide.u32 	%rd9, %r3, 4;
	add.s64 	%rd10, %rd9, %rd2;
	add.s64 	%rd52, %rd10, 16;
	mov.b32 	%r105, 0;
	mul.wide.s32 	%rd13, %r31, 4;
	mov.u32 	%r93, %r2;
$L__BB0_3:
	.pragma "nounroll";
	ld.global.u32 	%r42, [%rd52+-16];
	mul.wide.s32 	%rd11, %r93, 4;
	add.s64 	%rd12, %rd1, %rd11;
	ld.global.u32 	%r43, [%rd12];
	mad.lo.s32 	%r44, %r43, %r42, %r105;
	ld.global.u32 	%r45, [%rd52+-12];
	add.s64 	%rd14, %rd12, %rd13;
	ld.global.u32 	%r46, [%rd14];
	mad.lo.s32 	%r47, %r46, %r45, %r44;
	ld.global.u32 	%r48, [%rd52+-8];
	add.s64 	%rd15, %rd14, %rd13;
	ld.global.u32 	%r49, [%rd15];
	mad.lo.s32 	%r50, %r49, %r48, %r47;
	ld.global.u32 	%r51, [%rd52+-4];
	add.s64 	%rd16, %rd15, %rd13;
	ld.global.u32 	%r52, [%rd16];
	mad.lo.s32 	%r53, %r52, %r51, %r50;
	ld.global.u32 	%r54, [%rd52];
	add.s64 	%rd17, %rd16, %rd13;
	ld.global.u32 	%r55, [%rd17];
	mad.lo.s32 	%r56, %r55, %r54, %r53;
	ld.global.u32 	%r57, [%rd52+4];
	add.s64 	%rd18, %rd17, %rd13;
	ld.global.u32 	%r58, [%rd18];
	mad.lo.s32 	%r59, %r58, %r57, %r56;
	ld.global.u32 	%r60, [%rd52+8];
	add.s64 	%rd19, %rd18, %rd13;
	ld.global.u32 	%r61, [%rd19];
	mad.lo.s32 	%r62, %r61, %r60, %r59;
	ld.global.u32 	%r63, [%rd52+12];
	add.s64 	%rd20, %rd19, %rd13;
	ld.global.u32 	%r64, [%rd20];
	mad.lo.s32 	%r105, %r64, %r63, %r62;
	add.s32 	%r94, %r94, 8;
	add.s32 	%r93, %r93, %r7;
	add.s64 	%rd52, %rd52, 32;
	setp.ne.s32 	%p3, %r94, 0;
	@%p3 bra 	$L__BB0_3;
$L__BB0_4:
	setp.eq.s32 	%p4, %r4, 0;
	@%p4 bra 	$L__BB0_12;
	and.b32  	%r17, %r30, 3;
	setp.lt.u32 	%p5, %r4, 4;
	@%p5 bra 	$L__BB0_7;
	add.s32 	%r66, %r100, %r3;
	mul.wide.u32 	%rd21, %r66, 4;
	add.s64 	%rd22, %rd2, %rd21;
	ld.global.u32 	%r67, [%rd22];
	mad.lo.s32 	%r68, %r100, %r31, %r2;
	mul.wide.s32 	%rd23, %r68, 4;
	add.s64 	%rd24, %rd1, %rd23;
	ld.global.u32 	%r69, [%rd24];
	mad.lo.s32 	%r70, %r69, %r67, %r105;
	cvt.u64.u32 	%rd25, %r3;
	cvt.u64.u32 	%rd26, %r100;
	add.s64 	%rd27, %rd26, %rd25;
	shl.b64 	%rd28, %rd27, 2;
	add.s64 	%rd29, %rd2, %rd28;
	ld.global.u32 	%r71, [%rd29+4];
	mul.wide.s32 	%rd30, %r31, 4;
	add.s64 	%rd31, %rd24, %rd30;
	ld.global.u32 	%r72, [%rd31];
	mad.lo.s32 	%r73, %r72, %r71, %r70;
	ld.global.u32 	%r74, [%rd29+8];
	add.s64 	%rd32, %rd31, %rd30;
	ld.global.u32 	%r75, [%rd32];
	mad.lo.s32 	%r76, %r75, %r74, %r73;
	ld.global.u32 	%r77, [%rd29+12];
	add.s64 	%rd33, %rd32, %rd30;
	ld.global.u32 	%r78, [%rd33];
	mad.lo.s32 	%r105, %r78, %r77, %r76;
	add.s32 	%r100, %r100, 4;
$L__BB0_7:
	setp.eq.s32 	%p6, %r17, 0;
	@%p6 bra 	$L__BB0_12;
	setp.eq.s32 	%p7, %r17, 1;
	@%p7 bra 	$L__BB0_10;
	add.s32 	%r80, %r100, %r3;
	mul.wide.u32 	%rd34, %r80, 4;
	add.s64 	%rd35, %rd2, %rd34;
	ld.global.u32 	%r81, [%rd35];
	mad.lo.s32 	%r82, %r100, %r31, %r2;
	mul.wide.s32 	%rd36, %r82, 4;
	add.s64 	%rd37, %rd1, %rd36;
	ld.global.u32 	%r83, [%rd37];
	mad.lo.s32 	%r84, %r83, %r81, %r105;
	cvt.u64.u32 	%rd38, %r3;
	cvt.u64.u32 	%rd39, %r100;
	add.s64 	%rd40, %rd39, %rd38;
	shl.b64 	%rd41, %rd40, 2;
	add.s64 	%rd42, %rd2, %rd41;
	ld.global.u32 	%r85, [%rd42+4];
	mul.wide.s32 	%rd43, %r31, 4;
	add.s64 	%rd44, %rd37, %rd43;
	ld.global.u32 	%r86, [%rd44];
	mad.lo.s32 	%r105, %r86, %r85, %r84;
	add.s32 	%r100, %r100, 2;
$L__BB0_10:
	and.b32  	%r87, %r30, 1;
	setp.eq.b32 	%p8, %r87, 1;
	not.pred 	%p9, %p8;
	@%p9 bra 	$L__BB0_12;
	add.s32 	%r88, %r100, %r3;
	mul.wide.u32 	%rd45, %r88, 4;
	add.s64 	%rd46, %rd2, %rd45;
	ld.global.u32 	%r89, [%rd46];
	mad.lo.s32 	%r90, %r100, %r31, %r2;
	mul.wide.s32 	%rd47, %r90, 4;
	add.s64 	%rd48, %rd1, %rd47;
	ld.global.u32 	%r91, [%rd48];
	mad.lo.s32 	%r105, %r91, %r89, %r105;
$L__BB0_12:
	cvta.to.global.u64 	%rd49, %rd6;
	mad.lo.s32 	%r92, %r31, %r1, %r2;
	mul.wide.s32 	%rd50, %r92, 4;
	add.s64 	%rd51, %rd49, %rd50;
	st.global.u32 	[%rd51], %r105;
	ret;

}


// ===== COMPILED SASS (sm_100) =====

	.target	sm_100

	.elftype	@"ET_EXEC"


//--------------------- .note.nv.tkinfo           --------------------------
	.section	.note.nv.tkinfo,"",@"SHT_NOTE"
	.sectionflags	@"SHF_NOTE_NV_TKINFO"
	.tkinfo
        /*0018*/ 	.word	0x00000002
        /*0030*/ 	.string	""
        /*0030*/ 	.string	"ptxas"
        /*0030*/ 	.string	"Cuda compilation tools, release 13.0, V13.0.88"
        /*0030*/ 	.string	"Build cuda_13.0.r13.0/compiler.36424714_0"
        /*0030*/ 	.string	"-arch sm_100 -m 64 "



//--------------------- .note.nv.cuinfo           --------------------------
	.section	.note.nv.cuinfo,"",@"SHT_NOTE"
	.sectionflags	@"SHF_NOTE_NV_CUINFO"
        /*0018*/ 	.short	0x0002
        /*001a*/ 	.short	0x0064
        /*001c*/ 	.short	0x0082
	.zero		2


//--------------------- .nv.info                  --------------------------
	.section	.nv.info,"",@"SHT_CUDA_INFO"
	.align	4


	//----- nvinfo : EIATTR_REGCOUNT
	.align		4
        /*0000*/ 	.byte	0x04, 0x2f
        /*0002*/ 	.short	(.L_1 - .L_0)
	.align		4
.L_0:
        /*0004*/ 	.word	index@(_Z22matrix_mul_cuda_kernelPiS_S_iii)
        /*0008*/ 	.word	0x00000020


	//----- nvinfo : EIATTR_FRAME_SIZE
	.align		4
.L_1:
        /*000c*/ 	.byte	0x04, 0x11
        /*000e*/ 	.short	(.L_3 - .L_2)
	.align		4
.L_2:
        /*0010*/ 	.word	index@(_Z22matrix_mul_cuda_kernelPiS_S_iii)
        /*0014*/ 	.word	0x00000000


	//----- nvinfo : EIATTR_MIN_STACK_SIZE
	.align		4
.L_3:
        /*0018*/ 	.byte	0x04, 0x12
        /*001a*/ 	.short	(.L_5 - .L_4)
	.align		4
.L_4:
        /*001c*/ 	.word	index@(_Z22matrix_mul_cuda_kernelPiS_S_iii)
        /*0020*/ 	.word	0x00000000
.L_5:


//--------------------- .nv.compat                --------------------------
	.section	.nv.compat,"",@"SHT_CUDA_COMPAT_INFO"
	.align	4
        /*0000*/ 	.byte	0x02, 0x09, 0x00, 0x00, 0x02, 0x02, 0x01, 0x00, 0x02, 0x05, 0x05, 0x00, 0x03, 0x07, 0x01, 0x01
        /*0010*/ 	.byte	0x02, 0x03, 0x00, 0x00, 0x02, 0x06, 0x01, 0x00, 0x04, 0x0b, 0x08, 0x00, 0x09, 0x00, 0x00, 0x00
        /*0020*/ 	.byte	0x00, 0x00, 0x00, 0x00


//--------------------- .nv.info._Z22matrix_mul_cuda_kernelPiS_S_iii --------------------------
	.section	.nv.info._Z22matrix_mul_cuda_kernelPiS_S_iii,"",@"SHT_CUDA_INFO"
	.sectionflags	@""
	.align	4


	//----- nvinfo : EIATTR_CUDA_API_VERSION
	.align		4
        /*0000*/ 	.byte	0x04, 0x37
        /*0002*/ 	.short	(.L_7 - .L_6)
.L_6:
        /*0004*/ 	.word	0x00000082


	//----- nvinfo : EIATTR_KPARAM_INFO
	.align		4
.L_7:
        /*0008*/ 	.byte	0x04, 0x17
        /*000a*/ 	.short	(.L_9 - .L_8)
.L_8:
        /*000c*/ 	.word	0x00000000
        /*0010*/ 	.short	0x0005
        /*0012*/ 	.short	0x0020
        /*0014*/ 	.byte	0x00, 0xf0, 0x11, 0x00


	//----- nvinfo : EIATTR_KPARAM_INFO
	.align		4
.L_9:
        /*0018*/ 	.byte	0x04, 0x17
        /*001a*/ 	.short	(.L_11 - .L_10)
.L_10:
        /*001c*/ 	.word	0x00000000
        /*0020*/ 	.short	0x0004
        /*0022*/ 	.short	0x001c
        /*0024*/ 	.byte	0x00, 0xf0, 0x11, 0x00


	//----- nvinfo : EIATTR_KPARAM_INFO
	.align		4
.L_11:
        /*0028*/ 	.byte	0x04, 0x17
        /*002a*/ 	.short	(.L_13 - .L_12)
.L_12:
        /*002c*/ 	.word	0x00000000
        /*0030*/ 	.short	0x0003
        /*0032*/ 	.short	0x0018
        /*0034*/ 	.byte	0x00, 0xf0, 0x11, 0x00


	//----- nvinfo : EIATTR_KPARAM_INFO
	.align		4
.L_13:
        /*0038*/ 	.byte	0x04, 0x17
        /*003a*/ 	.short	(.L_15 - .L_14)
.L_14:
        /*003c*/ 	.word	0x00000000
        /*0040*/ 	.short	0x0002
        /*0042*/ 	.short	0x0010
        /*0044*/ 	.byte	0x00, 0xf5, 0x21, 0x00


	//----- nvinfo : EIATTR_KPARAM_INFO
	.align		4
.L_15:
        /*0048*/ 	.byte	0x04, 0x17
        /*004a*/ 	.short	(.L_17 - .L_16)
.L_16:
        /*004c*/ 	.word	0x00000000
        /*0050*/ 	.short	0x0001
        /*0052*/ 	.short	0x0008
        /*0054*/ 	.byte	0x00, 0xf5, 0x21, 0x00


	//----- nvinfo : EIATTR_KPARAM_INFO
	.align		4
.L_17:
        /*0058*/ 	.byte	0x04, 0x17
        /*005a*/ 	.short	(.L_19 - .L_18)
.L_18:
        /*005c*/ 	.word	0x00000000
        /*0060*/ 	.short	0x0000
        /*0062*/ 	.short	0x0000
        /*0064*/ 	.byte	0x00, 0xf5, 0x21, 0x00


	//----- nvinfo : EIATTR_SPARSE_MMA_MASK
	.align		4
.L_19:
        /*0068*/ 	.byte	0x03, 0x50
        /*006a*/ 	.short	0x0000


	//----- nvinfo : EIATTR_MAXREG_COUNT
	.align		4
        /*006c*/ 	.byte	0x03, 0x1b
        /*006e*/ 	.short	0x00ff


	//----- nvinfo : EIATTR_MERCURY_ISA_VERSION
	.align		4
        /*0070*/ 	.byte	0x03, 0x5f
        /*0072*/ 	.short	0x0101


	//----- nvinfo : EIATTR_VRC_CTA_INIT_COUNT
	.align		4
        /*0074*/ 	.byte	0x02, 0x4a
	.zero		1
	.zero		1


	//----- nvinfo : EIATTR_EXIT_INSTR_OFFSETS
	.align		4
        /*0078*/ 	.byte	0x04, 0x1c
        /*007a*/ 	.short	(.L_21 - .L_20)


	//   ....[0]....
.L_20:
        /*007c*/ 	.word	0x000008f0


	//----- nvinfo : EIATTR_CBANK_PARAM_SIZE
	.align		4
.L_21:
        /*0080*/ 	.byte	0x03, 0x19
        /*0082*/ 	.short	0x0024


	//----- nvinfo : EIATTR_PARAM_CBANK
	.align		4
        /*0084*/ 	.byte	0x04, 0x0a
        /*0086*/ 	.short	(.L_23 - .L_22)
	.align		4
.L_22:
        /*0088*/ 	.word	index@(.nv.constant0._Z22matrix_mul_cuda_kernelPiS_S_iii)
        /*008c*/ 	.short	0x0380
        /*008e*/ 	.short	0x0024


	//----- nvinfo : EIATTR_SW_WAR
	.align		4
.L_23:
        /*0090*/ 	.byte	0x04, 0x36
        /*0092*/ 	.short	(.L_25 - .L_24)
.L_24:
        /*0094*/ 	.word	0x00000008
.L_25:


//--------------------- .nv.callgraph             --------------------------
	.section	.nv.callgraph,"",@"SHT_CUDA_CALLGRAPH"
	.align	4
	.sectionentsize	8
	.align		4
        /*0000*/ 	.word	0x00000000
	.align		4
        /*0004*/ 	.word	0xffffffff
	.align		4
        /*0008*/ 	.word	0x00000000
	.align		4
        /*000c*/ 	.word	0xfffffffe
	.align		4
        /*0010*/ 	.word	0x00000000
	.align		4
        /*0014*/ 	.word	0xfffffffd
	.align		4
        /*0018*/ 	.word	0x00000000
	.align		4
        /*001c*/ 	.word	0xfffffffc


//--------------------- .text._Z22matrix_mul_cuda_kernelPiS_S_iii --------------------------
	.section	.text._Z22matrix_mul_cuda_kernelPiS_S_iii,"ax",@progbits
	.align	128
        .global         _Z22matrix_mul_cuda_kernelPiS_S_iii
        .type           _Z22matrix_mul_cuda_kernelPiS_S_iii,@function
        .size           _Z22matrix_mul_cuda_kernelPiS_S_iii,(.L_x_5 - _Z22matrix_mul_cuda_kernelPiS_S_iii)
        .other          _Z22matrix_mul_cuda_kernelPiS_S_iii,@"STO_CUDA_ENTRY STV_DEFAULT"
_Z22matrix_mul_cuda_kernelPiS_S_iii:
.text._Z22matrix_mul_cuda_kernelPiS_S_iii:
[----:B------:R-:W-:Y:S08]  /*0000*/  LDC R1, c[0x0][0x37c] ;  /* 0x0000df00ff017b82 */ /* 0x000ff00000000800 */
[----:B------:R-:W0:Y:S01]  /*0010*/  LDC R0, c[0x0][0x39c] ;  /* 0x0000e700ff007b82 */ /* 0x000e220000000800 */
[----:B------:R-:W1:Y:S01]  /*0020*/  S2R R17, SR_CTAID.Y ;  /* 0x0000000000117919 */ /* 0x000e620000002600 */
[----:B------:R-:W1:Y:S01]  /*0030*/  LDCU UR6, c[0x0][0x364] ;  /* 0x00006c80ff0677ac */ /* 0x000e620008000800 */
[----:B------:R-:W-:Y:S01]  /*0040*/  HFMA2 R26, -RZ, RZ, 0, 0 ;  /* 0x00000000ff1a7431 */ /* 0x000fe200000001ff */
[----:B------:R-:W1:Y:S01]  /*0050*/  S2R R2, SR_TID.Y ;  /* 0x0000000000027919 */ /* 0x000e620000002200 */
[----:B------:R-:W2:Y:S01]  /*0060*/  LDCU UR7, c[0x0][0x360] ;  /* 0x00006c00ff0777ac */ /* 0x000ea20008000800 */
[----:B------:R-:W2:Y:S01]  /*0070*/  S2R R16, SR_CTAID.X ;  /* 0x0000000000107919 */ /* 0x000ea20000002500 */
[----:B------:R-:W3:Y:S01]  /*0080*/  LDCU.64 UR4, c[0x0][0x358] ;  /* 0x00006b00ff0477ac */ /* 0x000ee20008000a00 */
[----:B------:R-:W2:Y:S01]  /*0090*/  S2R R3, SR_TID.X ;  /* 0x0000000000037919 */ /* 0x000ea20000002100 */
[----:B0-----:R-:W-:Y:S01]  /*00a0*/  ISETP.GE.AND P0, PT, R0, 0x1, PT ;  /* 0x000000010000780c */ /* 0x001fe20003f06270 */
[----:B-1----:R-:W-:-:S02]  /*00b0*/  IMAD R17, R17, UR6, R2 ;  /* 0x0000000611117c24 */ /* 0x002fc4000f8e0202 */
[----:B--2---:R-:W-:-:S10]  /*00c0*/  IMAD R16, R16, UR7, R3 ;  /* 0x0000000710107c24 */ /* 0x004fd4000f8e0203 */
[----:B---3--:R-:W-:Y:S05]  /*00d0*/  @!P0 BRA `(.L_x_0) ;  /* 0x0000000400f08947 */ /* 0x008fea0003800000 */
[C---:B------:R-:W-:Y:S01]  /*00e0*/  ISETP.GE.U32.AND P1, PT, R0.reuse, 0x8, PT ;  /* 0x000000080000780c */ /* 0x040fe20003f26070 */
[----:B------:R-:W-:Y:S01]  /*00f0*/  IMAD R19, R17, R0, RZ ;  /* 0x0000000011137224 */ /* 0x000fe200078e02ff */
[----:B------:R-:W-:Y:S02]  /*0100*/  LOP3.LUT R24, R0, 0x7, RZ, 0xc0, !PT ;  /* 0x0000000700187812 */ /* 0x000fe400078ec0ff */
[----:B------:R-:W-:Y:S02]  /*0110*/  MOV R20, RZ ;  /* 0x000000ff00147202 */ /* 0x000fe40000000f00 */
[----:B------:R-:W-:Y:S02]  /*0120*/  ISETP.NE.AND P0, PT, R24, RZ, PT ;  /* 0x000000ff1800720c */ /* 0x000fe40003f05270 */
[----:B------:R-:W-:-:S05]  /*0130*/  MOV R26, RZ ;  /* 0x000000ff001a7202 */ /* 0x000fca0000000f00 */
[----:B------:R-:W-:Y:S06]  /*0140*/  @!P1 BRA `(.L_x_1) ;  /* 0x0000000000c89947 */ /* 0x000fec0003800000 */
[----:B------:R-:W0:Y:S01]  /*0150*/  LDC.64 R2, c[0x0][0x380] ;  /* 0x0000e000ff027b82 */ /* 0x000e220000000a00 */
[----:B------:R-:W-:Y:S02]  /*0160*/  LOP3.LUT R20, R0, 0x7ffffff8, RZ, 0xc0, !PT ;  /* 0x7ffffff800147812 */ /* 0x000fe400078ec0ff */
[----:B------:R-:W-:Y:S02]  /*0170*/  MOV R26, RZ ;  /* 0x000000ff001a7202 */ /* 0x000fe40000000f00 */
[----:B------:R-:W-:Y:S02]  /*0180*/  MOV R21, R16 ;  /* 0x0000001000157202 */ /* 0x000fe40000000f00 */
[----:B------:R-:W-:Y:S01]  /*0190*/  IADD3 R18, PT, PT, -R20, RZ, RZ ;  /* 0x000000ff14127210 */ /* 0x000fe20007ffe1ff */
[----:B0-----:R-:W-:-:S03]  /*01a0*/  IMAD.WIDE.U32 R2, R19, 0x4, R2 ;  /* 0x0000000413027825 */ /* 0x001fc600078e0002 */
[----:B------:R-:W-:-:S04]  /*01b0*/  IADD3 R5, P1, PT, R2, 0x10, RZ ;  /* 0x0000001002057810 */ /* 0x000fc80007f3e0ff */
[----:B------:R-:W-:-:S09]  /*01c0*/  IADD3.X R6, PT, PT, RZ, R3, RZ, P1, !PT ;  /* 0x00000003ff067210 */ /* 0x000fd20000ffe4ff */
.L_x_2:
[----:B------:R-:W0:Y:S01]  /*01d0*/  LDC.64 R28, c[0x0][0x388] ;  /* 0x0000e200ff1c7b82 */ /* 0x000e220000000a00 */
[----:B------:R-:W-:Y:S02]  /*01e0*/  MOV R2, R5 ;  /* 0x0000000500027202 */ /* 0x000fe40000000f00 */
[----:B------:R-:W-:-:S05]  /*01f0*/  MOV R3, R6 ;  /* 0x0000000600037202 */ /* 0x000fca0000000f00 */
[----:B------:R-:W2:Y:S01]  /*0200*/  LDG.E R13, desc[UR4][R2.64+-0x10] ;  /* 0xfffff004020d7981 */ /* 0x000ea2000c1e1900 */
[----:B------:R-:W1:Y:S03]  /*0210*/  LDC R23, c[0x0][0x3a0] ;  /* 0x0000e800ff177b82 */ /* 0x000e660000000800 */
[----:B------:R-:W3:Y:S04]  /*0220*/  LDG.E R22, desc[UR4][R2.64+-0xc] ;  /* 0xfffff40402167981 */ /* 0x000ee8000c1e1900 */
[----:B------:R-:W4:Y:S01]  /*0230*/  LDG.E R27, desc[UR4][R2.64+-0x8] ;  /* 0xfffff804021b7981 */ /* 0x000f22000c1e1900 */
[----:B0-----:R-:W-:-:S05]  /*0240*/  IMAD.WIDE R28, R21, 0x4, R28 ;  /* 0x00000004151c7825 */ /* 0x001fca00078e021c */
[----:B------:R-:W2:Y:S01]  /*0250*/  LDG.E R12, desc[UR4][R28.64] ;  /* 0x000000041c0c7981 */ /* 0x000ea2000c1e1900 */
[----:B-1----:R-:W-:-:S05]  /*0260*/  IMAD.WIDE R14, R23, 0x4, R28 ;  /* 0x00000004170e7825 */ /* 0x002fca00078e021c */
[----:B------:R0:W3:Y:S01]  /*0270*/  LDG.E R25, desc[UR4][R14.64] ;  /* 0x000000040e197981 */ /* 0x0000e2000c1e1900 */
[----:B------:R-:W-:-:S03]  /*0280*/  IMAD.WIDE R10, R23, 0x4, R14 ;  /* 0x00000004170a7825 */ /* 0x000fc600078e020e */
[----:B------:R-:W5:Y:S01]  /*0290*/  LDG.E R28, desc[UR4][R2.64+-0x4] ;  /* 0xfffffc04021c7981 */ /* 0x000f62000c1e1900 */
[----:B------:R-:W-:-:S03]  /*02a0*/  IMAD.WIDE R8, R23, 0x4, R10 ;  /* 0x0000000417087825 */ /* 0x000fc600078e020a */
[----:B------:R-:W4:Y:S01]  /*02b0*/  LDG.E R10, desc[UR4][R10.64] ;  /* 0x000000040a0a7981 */ /* 0x000f22000c1e1900 */
[----:B------:R-:W-:-:S03]  /*02c0*/  IMAD.WIDE R4, R23, 0x4, R8 ;  /* 0x0000000417047825 */ /* 0x000fc600078e0208 */
[----:B------:R-:W5:Y:S01]  /*02d0*/  LDG.E R9, desc[UR4][R8.64] ;  /* 0x0000000408097981 */ /* 0x000f62000c1e1900 */
[----:B------:R-:W-:-:S03]  /*02e0*/  IMAD.WIDE R6, R23, 0x4, R4 ;  /* 0x0000000417067825 */ /* 0x000fc600078e0204 */
[----:B------:R-:W5:Y:S04]  /*02f0*/  LDG.E R11, desc[UR4][R2.64+0x4] ;  /* 0x00000404020b7981 */ /* 0x000f68000c1e1900 */
[----:B------:R-:W5:Y:S04]  /*0300*/  LDG.E R4, desc[UR4][R4.64] ;  /* 0x0000000404047981 */ /* 0x000f68000c1e1900 */
[----:B------:R-:W5:Y:S04]  /*0310*/  LDG.E R8, desc[UR4][R2.64+0xc] ;  /* 0x00000c0402087981 */ /* 0x000f68000c1e1900 */
[----:B------:R-:W5:Y:S01]  /*0320*/  LDG.E R5, desc[UR4][R2.64] ;  /* 0x0000000402057981 */ /* 0x000f62000c1e1900 */
[----:B--2---:R-:W-:-:S02]  /*0330*/  IMAD R26, R13, R12, R26 ;  /* 0x0000000c0d1a7224 */ /* 0x004fc400078e021a */
[C---:B------:R-:W-:Y:S02]  /*0340*/  IMAD.WIDE R12, R23.reuse, 0x4, R6 ;  /* 0x00000004170c7825 */ /* 0x040fe400078e0206 */
[----:B------:R-:W2:Y:S02]  /*0350*/  LDG.E R6, desc[UR4][R6.64] ;  /* 0x0000000406067981 */ /* 0x000ea4000c1e1900 */
[----:B0-----:R-:W-:Y:S02]  /*0360*/  IMAD.WIDE R14, R23, 0x4, R12 ;  /* 0x00000004170e7825 */ /* 0x001fe400078e020c */
[----:B------:R-:W2:Y:S04]  /*0370*/  LDG.E R29, desc[UR4][R12.64] ;  /* 0x000000040c1d7981 */ /* 0x000ea8000c1e1900 */
[----:B------:R-:W2:Y:S04]  /*0380*/  LDG.E R15, desc[UR4][R14.64] ;  /* 0x000000040e0f7981 */ /* 0x000ea8000c1e1900 */
[----:B------:R-:W2:Y:S01]  /*0390*/  LDG.E R12, desc[UR4][R2.64+0x8] ;  /* 0x00000804020c7981 */ /* 0x000ea2000c1e1900 */
[----:B---3--:R-:W-:Y:S01]  /*03a0*/  IMAD R22, R22, R25, R26 ;  /* 0x0000001916167224 */ /* 0x008fe200078e021a */
[----:B------:R-:W-:-:S03]  /*03b0*/  IADD3 R18, PT, PT, R18, 0x8, RZ ;  /* 0x0000000812127810 */ /* 0x000fc60007ffe0ff */
[----:B----4-:R-:W-:Y:S01]  /*03c0*/  IMAD R10, R27, R10, R22 ;  /* 0x0000000a1b0a7224 */ /* 0x010fe200078e0216 */
[----:B------:R-:W-:-:S03]  /*03d0*/  ISETP.NE.AND P1, PT, R18, RZ, PT ;  /* 0x000000ff1200720c */ /* 0x000fc60003f25270 */
[----:B-----5:R-:W-:Y:S01]  /*03e0*/  IMAD R9, R28, R9, R10 ;  /* 0x000000091c097224 */ /* 0x020fe200078e020a */
[----:B------:R-:W-:-:S03]  /*03f0*/  LEA R21, R23, R21, 0x3 ;  /* 0x0000001517157211 */ /* 0x000fc600078e18ff */
[----:B------:R-:W-:Y:S01]  /*0400*/  IMAD R4, R5, R4, R9 ;  /* 0x0000000405047224 */ /* 0x000fe200078e0209 */
[----:B------:R-:W-:-:S03]  /*0410*/  IADD3 R5, P2, PT, R2, 0x20, RZ ;  /* 0x0000002002057810 */ /* 0x000fc60007f5e0ff */
[----:B--2---:R-:W-:Y:S01]  /*0420*/  IMAD R4, R11, R6, R4 ;  /* 0x000000060b047224 */ /* 0x004fe200078e0204 */
[----:B------:R-:W-:-:S03]  /*0430*/  IADD3.X R6, PT, PT, RZ, R3, RZ, P2, !PT ;  /* 0x00000003ff067210 */ /* 0x000fc600017fe4ff */
[----:B------:R-:W-:-:S04]  /*0440*/  IMAD R4, R12, R29, R4 ;  /* 0x0000001d0c047224 */ /* 0x000fc800078e0204 */
[----:B------:R-:W-:Y:S01]  /*0450*/  IMAD R26, R8, R15, R4 ;  /* 0x0000000f081a7224 */ /* 0x000fe200078e0204 */
[----:B------:R-:W-:Y:S06]  /*0460*/  @P1 BRA `(.L_x_2) ;  /* 0xfffffffc00581947 */ /* 0x000fec000383ffff */
.L_x_1:
[----:B------:R-:W-:Y:S05]  /*0470*/  @!P0 BRA `(.L_x_0) ;  /* 0x0000000400088947 */ /* 0x000fea0003800000 */
[----:B------:R-:W-:Y:S02]  /*0480*/  ISETP.GE.U32.AND P1, PT, R24, 0x4, PT ;  /* 0x000000041800780c */ /* 0x000fe40003f26070 */
[----:B------:R-:W-:-:S04]  /*0490*/  LOP3.LUT R14, R0, 0x3, RZ, 0xc0, !PT ;  /* 0x00000003000e7812 */ /* 0x000fc800078ec0ff */
[----:B------:R-:W-:-:S07]  /*04a0*/  ISETP.NE.AND P0, PT, R14, RZ, PT ;  /* 0x000000ff0e00720c */ /* 0x000fce0003f05270 */
[----:B------:R-:W-:Y:S06]  /*04b0*/  @!P1 BRA `(.L_x_3) ;  /* 0x0000000000709947 */ /* 0x000fec0003800000 */
[----:B------:R-:W0:Y:S01]  /*04c0*/  LDC R11, c[0x0][0x3a0] ;  /* 0x0000e800ff0b7b82 */ /* 0x000e220000000800 */
[----:B------:R-:W1:Y:S01]  /*04d0*/  LDCU.64 UR6, c[0x0][0x380] ;  /* 0x00007000ff0677ac */ /* 0x000e620008000a00 */
[CC--:B------:R-:W-:Y:S02]  /*04e0*/  IADD3 R3, PT, PT, R19.reuse, R20.reuse, RZ ;  /* 0x0000001413037210 */ /* 0x0c0fe40007ffe0ff */
[----:B------:R-:W-:-:S04]  /*04f0*/  IADD3 R8, P1, PT, R19, R20, RZ ;  /* 0x0000001413087210 */ /* 0x000fc80007f3e0ff */
[----:B------:R-:W2:Y:S08]  /*0500*/  LDC.64 R4, c[0x0][0x388] ;  /* 0x0000e200ff047b82 */ /* 0x000eb00000000a00 */
[----:B------:R-:W3:Y:S01]  /*0510*/  LDC.64 R12, c[0x0][0x380] ;  /* 0x0000e000ff0c7b82 */ /* 0x000ee20000000a00 */
[----:B0-----:R-:W-:-:S04]  /*0520*/  IMAD R7, R20, R11, R16 ;  /* 0x0000000b14077224 */ /* 0x001fc800078e0210 */
[----:B--2---:R-:W-:-:S04]  /*0530*/  IMAD.WIDE R4, R7, 0x4, R4 ;  /* 0x0000000407047825 */ /* 0x004fc800078e0204 */
[----:B------:R-:W-:Y:S02]  /*0540*/  IMAD.WIDE R6, R11, 0x4, R4 ;  /* 0x000000040b067825 */ /* 0x000fe400078e0204 */
[----:B------:R-:W2:Y:S02]  /*0550*/  LDG.E R4, desc[UR4][R4.64] ;  /* 0x0000000404047981 */ /* 0x000ea4000c1e1900 */
[----:B---3--:R-:W-:Y:S01]  /*0560*/  IMAD.WIDE.U32 R12, R3, 0x4, R12 ;  /* 0x00000004030c7825 */ /* 0x008fe200078e000c */
[----:B------:R-:W-:Y:S02]  /*0570*/  IADD3.X R3, PT, PT, RZ, RZ, RZ, P1, !PT ;  /* 0x000000ffff037210 */ /* 0x000fe40000ffe4ff */
[----:B-1----:R-:W-:-:S03]  /*0580*/  LEA R2, P1, R8, UR6, 0x2 ;  /* 0x0000000608027c11 */ /* 0x002fc6000f8210ff */
[----:B------:R-:W2:Y:S01]  /*0590*/  LDG.E R13, desc[UR4][R12.64] ;  /* 0x000000040c0d7981 */ /* 0x000ea2000c1e1900 */
[----:B------:R-:W-:Y:S01]  /*05a0*/  LEA.HI.X R3, R8, UR7, R3, 0x2, P1 ;  /* 0x0000000708037c11 */ /* 0x000fe200088f1403 */
[C---:B------:R-:W-:Y:S02]  /*05b0*/  IMAD.WIDE R8, R11.reuse, 0x4, R6 ;  /* 0x000000040b087825 */ /* 0x040fe400078e0206 */
[----:B------:R-:W3:Y:S04]  /*05c0*/  LDG.E R6, desc[UR4][R6.64] ;  /* 0x0000000406067981 */ /* 0x000ee8000c1e1900 */
[----:B------:R-:W3:Y:S01]  /*05d0*/  LDG.E R15, desc[UR4][R2.64+0x4] ;  /* 0x00000404020f7981 */ /* 0x000ee2000c1e1900 */
[----:B------:R-:W-:-:S03]  /*05e0*/  IMAD.WIDE R10, R11, 0x4, R8 ;  /* 0x000000040b0a7825 */ /* 0x000fc600078e0208 */
[----:B------:R-:W4:Y:S04]  /*05f0*/  LDG.E R21, desc[UR4][R8.64] ;  /* 0x0000000408157981 */ /* 0x000f28000c1e1900 */
[----:B------:R-:W4:Y:S04]  /*0600*/  LDG.E R18, desc[UR4][R2.64+0x8] ;  /* 0x0000080402127981 */ /* 0x000f28000c1e1900 */
[----:B------:R-:W5:Y:S04]  /*0610*/  LDG.E R22, desc[UR4][R2.64+0xc] ;  /* 0x00000c0402167981 */ /* 0x000f68000c1e1900 */
[----:B------:R-:W5:Y:S01]  /*0620*/  LDG.E R10, desc[UR4][R10.64] ;  /* 0x000000040a0a7981 */ /* 0x000f62000c1e1900 */
[----:B------:R-:W-:Y:S01]  /*0630*/  IADD3 R20, PT, PT, R20, 0x4, RZ ;  /* 0x0000000414147810 */ /* 0x000fe20007ffe0ff */
[----:B--2---:R-:W-:-:S04]  /*0640*/  IMAD R26, R13, R4, R26 ;  /* 0x000000040d1a7224 */ /* 0x004fc800078e021a */
[----:B---3--:R-:W-:-:S04]  /*0650*/  IMAD R15, R15, R6, R26 ;  /* 0x000000060f0f7224 */ /* 0x008fc800078e021a */
[----:B----4-:R-:W-:-:S04]  /*0660*/  IMAD R15, R18, R21, R15 ;  /* 0x00000015120f7224 */ /* 0x010fc800078e020f */
[----:B-----5:R-:W-:-:S07]  /*0670*/  IMAD R26, R22, R10, R15 ;  /* 0x0000000a161a7224 */ /* 0x020fce00078e020f */
.L_x_3:
[----:B------:R-:W-:Y:S05]  /*0680*/  @!P0 BRA `(.L_x_0) ;  /* 0x0000000000848947 */ /* 0x000fea0003800000 */
[----:B------:R-:W-:Y:S01]  /*0690*/  ISETP.NE.AND P1, PT, R14, 0x1, PT ;  /* 0x000000010e00780c */ /* 0x000fe20003f25270 */
[----:B------:R-:W0:Y:S01]  /*06a0*/  LDC.64 R8, c[0x0][0x388] ;  /* 0x0000e200ff087b82 */ /* 0x000e220000000a00 */
[----:B------:R-:W-:-:S04]  /*06b0*/  LOP3.LUT R0, R0, 0x1, RZ, 0xc0, !PT ;  /* 0x0000000100007812 */ /* 0x000fc800078ec0ff */
[----:B------:R-:W-:-:S03]  /*06c0*/  ISETP.NE.U32.AND P0, PT, R0, 0x1, PT ;  /* 0x000000010000780c */ /* 0x000fc60003f05070 */
[----:B------:R-:W1:Y:S04]  /*06d0*/  LDC.64 R10, c[0x0][0x380] ;  /* 0x0000e000ff0a7b82 */ /* 0x000e680000000a00 */
[CC--:B------:R-:W-:Y:S02]  /*06e0*/  @P1 IADD3 R21, PT, PT, R19.reuse, R20.reuse, RZ ;  /* 0x0000001413151210 */ /* 0x0c0fe40007ffe0ff */
[----:B------:R-:W-:Y:S02]  /*06f0*/  @P1 IADD3 R0, P2, PT, R19, R20, RZ ;  /* 0x0000001413001210 */ /* 0x000fe40007f5e0ff */
[----:B------:R-:W2:Y:S02]  /*0700*/  @P1 LDC R15, c[0x0][0x3a0] ;  /* 0x0000e800ff0f1b82 */ /* 0x000ea40000000800 */
[----:B------:R-:W-:-:S06]  /*0710*/  @P1 IADD3.X R12, PT, PT, RZ, RZ, RZ, P2, !PT ;  /* 0x000000ffff0c1210 */ /* 0x000fcc00017fe4ff */
[----:B------:R-:W3:Y:S08]  /*0720*/  @P1 LDC.64 R6, c[0x0][0x380] ;  /* 0x0000e000ff061b82 */ /* 0x000ef00000000a00 */
[----:B------:R-:W4:Y:S01]  /*0730*/  @!P0 LDC R13, c[0x0][0x3a0] ;  /* 0x0000e800ff0d8b82 */ /* 0x000f220000000800 */
[----:B-1----:R-:W-:-:S06]  /*0740*/  @P1 IMAD.WIDE.U32 R10, R21, 0x4, R10 ;  /* 0x00000004150a1825 */ /* 0x002fcc00078e000a */
[----:B------:R-:W5:Y:S01]  /*0750*/  @P1 LDG.E R11, desc[UR4][R10.64] ;  /* 0x000000040a0b1981 */ /* 0x000f62000c1e1900 */
[----:B------:R-:W1:Y:S01]  /*0760*/  LDC.64 R2, c[0x0][0x380] ;  /* 0x0000e000ff027b82 */ /* 0x000e620000000a00 */
[C---:B--2---:R-:W-:Y:S01]  /*0770*/  @P1 IMAD R23, R20.reuse, R15, R16 ;  /* 0x0000000f14171224 */ /* 0x044fe200078e0210 */
[----:B------:R-:W-:-:S03]  /*0780*/  @P1 IADD3 R20, PT, PT, R20, 0x2, RZ ;  /* 0x0000000214141810 */ /* 0x000fc60007ffe0ff */
[----:B0-----:R-:W-:-:S03]  /*0790*/  @P1 IMAD.WIDE R8, R23, 0x4, R8 ;  /* 0x0000000417081825 */ /* 0x001fc600078e0208 */
[----:B------:R-:W0:Y:S01]  /*07a0*/  LDC.64 R4, c[0x0][0x388] ;  /* 0x0000e200ff047b82 */ /* 0x000e220000000a00 */
[C---:B---3--:R-:W-:Y:S02]  /*07b0*/  @P1 LEA R6, P2, R0.reuse, R6, 0x2 ;  /* 0x0000000600061211 */ /* 0x048fe400078410ff */
[----:B------:R-:W-:Y:S01]  /*07c0*/  @!P0 IADD3 R19, PT, PT, R19, R20, RZ ;  /* 0x0000001413138210 */ /* 0x000fe20007ffe0ff */
[----:B------:R-:W-:Y:S01]  /*07d0*/  @P1 IMAD.WIDE R14, R15, 0x4, R8 ;  /* 0x000000040f0e1825 */ /* 0x000fe200078e0208 */
[----:B------:R-:W-:Y:S02]  /*07e0*/  @P1 LEA.HI.X R7, R0, R7, R12, 0x2, P2 ;  /* 0x0000000700071211 */ /* 0x000fe400010f140c */
[----:B------:R-:W5:Y:S01]  /*07f0*/  @P1 LDG.E R0, desc[UR4][R8.64] ;  /* 0x0000000408001981 */ /* 0x000f62000c1e1900 */
[----:B----4-:R-:W-:-:S03]  /*0800*/  @!P0 IMAD R13, R20, R13, R16 ;  /* 0x0000000d140d8224 */ /* 0x010fc600078e0210 */
[----:B------:R-:W2:Y:S04]  /*0810*/  @P1 LDG.E R7, desc[UR4][R6.64+0x4] ;  /* 0x0000040406071981 */ /* 0x000ea8000c1e1900 */
[----:B------:R-:W2:Y:S01]  /*0820*/  @P1 LDG.E R14, desc[UR4][R14.64] ;  /* 0x000000040e0e1981 */ /* 0x000ea2000c1e1900 */
[----:B-1----:R-:W-:-:S06]  /*0830*/  @!P0 IMAD.WIDE.U32 R2, R19, 0x4, R2 ;  /* 0x0000000413028825 */ /* 0x002fcc00078e0002 */
[----:B------:R-:W3:Y:S01]  /*0840*/  @!P0 LDG.E R3, desc[UR4][R2.64] ;  /* 0x0000000402038981 */ /* 0x000ee2000c1e1900 */
[----:B0-----:R-:W-:-:S06]  /*0850*/  @!P0 IMAD.WIDE R4, R13, 0x4, R4 ;  /* 0x000000040d048825 */ /* 0x001fcc00078e0204 */
[----:B------:R-:W3:Y:S01]  /*0860*/  @!P0 LDG.E R4, desc[UR4][R4.64] ;  /* 0x0000000404048981 */ /* 0x000ee2000c1e1900 */
[----:B-----5:R-:W-:-:S04]  /*0870*/  @P1 IMAD R0, R11, R0, R26 ;  /* 0x000000000b001224 */ /* 0x020fc800078e021a */
[----:B--2---:R-:W-:-:S04]  /*0880*/  @P1 IMAD R26, R7, R14, R0 ;  /* 0x0000000e071a1224 */ /* 0x004fc800078e0200 */
[----:B---3--:R-:W-:-:S07]  /*0890*/  @!P0 IMAD R26, R3, R4, R26 ;  /* 0x00000004031a8224 */ /* 0x008fce00078e021a */
.L_x_0:
[----:B------:R-:W0:Y:S01]  /*08a0*/  LDC.64 R2, c[0x0][0x390] ;  /* 0x0000e400ff027b82 */ /* 0x000e220000000a00 */
[----:B------:R-:W1:Y:S02]  /*08b0*/  LDCU UR6, c[0x0][0x3a0] ;  /* 0x00007400ff0677ac */ /* 0x000e640008000800 */
[----:B-1----:R-:W-:-:S04]  /*08c0*/  IMAD R17, R17, UR6, R16 ;  /* 0x0000000611117c24 */ /* 0x002fc8000f8e0210 */
[----:B0-----:R-:W-:-:S05]  /*08d0*/  IMAD.WIDE R2, R17, 0x4, R2 ;  /* 0x0000000411027825 */ /* 0x001fca00078e0202 */
[----:B------:R-:W-:Y:S01]  /*08e0*/  STG.E desc[UR4][R2.64], R26 ;  /* 0x0000001a02007986 */ /* 0x000fe2000c101904 */
[----:B------:R-:W-:Y:S05]  /*08f0*/  EXIT ;  /* 0x000000000000794d */ /* 0x000fea0003800000 */
.L_x_4:
[----:B------:R-:W-:-:S00]  /*0900*/  BRA `(.L_x_4) ;  /* 0xfffffffc00fc7947 */ /* 0x000fc0000383ffff */
[----:B------:R-:W-:-:S00]  /*0910*/  NOP ;  /* 0x0000000000007918 */ /* 0x000fc00000000000 */
        /* <DEDUP_REMOVED lines=14> */
.L_x_5:


//--------------------- .nv.shared.reserved.0     --------------------------
	.section	.nv.shared.reserved.0,"aw",@nobits
	.weak		__nv_reservedSMEM_offset_0_alias
	.size		__nv_reservedSMEM_offset_0_alias, 0, 64
	.other		__nv_reservedSMEM_offset_0_alias,@"STO_CUDA_RESERVED_SHARED STV_DEFAULT"
__nv_reservedSMEM_offset_0_alias:
	.zero		0
	.zero		64


//--------------------- .nv.constant0._Z22matrix_mul_cuda_kernelPiS_S_iii --------------------------
	.section	.nv.constant0._Z22matrix_mul_cuda_kernelPiS_S_iii,"a",@progbits
	.sectionflags	@""
	.align	4
.nv.constant0._Z22matrix_mul_cuda_kernelPiS_S_iii:
	.zero		932


//--------------------- SYMBOLS --------------------------

	.type		.nv.reservedSmem.offset0,@object
	.size		.nv.reservedSmem.offset0,0x4
